//
// Generated by NVIDIA NVVM Compiler
//
// Compiler Build ID: CL-36424714
// Cuda compilation tools, release 13.0, V13.0.88
// Based on NVVM 20.0.0
//

.version 9.0
.target sm_100
.address_size 64

	// .globl	_Z6AddVecPfS_S_j

.visible .entry _Z6AddVecPfS_S_j(
	.param .u64 .ptr .align 1 _Z6AddVecPfS_S_j_param_0,
	.param .u64 .ptr .align 1 _Z6AddVecPfS_S_j_param_1,
	.param .u64 .ptr .align 1 _Z6AddVecPfS_S_j_param_2,
	.param .u32 _Z6AddVecPfS_S_j_param_3
)
{
	.reg .pred 	%p<2>;
	.reg .b32 	%r<6>;
	.reg .b32 	%f<4>;
	.reg .b64 	%rd<11>;

	ld.param.u64 	%rd1, [_Z6AddVecPfS_S_j_param_0];
	ld.param.u64 	%rd2, [_Z6AddVecPfS_S_j_param_1];
	ld.param.u64 	%rd3, [_Z6AddVecPfS_S_j_param_2];
	ld.param.u32 	%r2, [_Z6AddVecPfS_S_j_param_3];
	mov.u32 	%r3, %tid.x;
	mov.u32 	%r4, %ctaid.x;
	mov.u32 	%r5, %ntid.x;
	mad.lo.s32 	%r1, %r4, %r5, %r3;
	setp.ge.u32 	%p1, %r1, %r2;
	@%p1 bra 	$L__BB0_2;
	cvta.to.global.u64 	%rd4, %rd1;
	cvta.to.global.u64 	%rd5, %rd2;
	cvta.to.global.u64 	%rd6, %rd3;
	mul.wide.s32 	%rd7, %r1, 4;
	add.s64 	%rd8, %rd4, %rd7;
	ld.global.f32 	%f1, [%rd8];
	add.s64 	%rd9, %rd5, %rd7;
	ld.global.f32 	%f2, [%rd9];
	add.f32 	%f3, %f1, %f2;
	add.s64 	%rd10, %rd6, %rd7;
	st.global.f32 	[%rd10], %f3;
$L__BB0_2:
	ret;

}


// ===== COMPILED SASS (sm_100) =====

	.target	sm_100

	.elftype	@"ET_EXEC"


//--------------------- .note.nv.tkinfo           --------------------------
	.section	.note.nv.tkinfo,"",@"SHT_NOTE"
	.sectionflags	@"SHF_NOTE_NV_TKINFO"
	.tkinfo
        /*0018*/ 	.word	0x00000002
        /*0030*/ 	.string	""
        /*0030*/ 	.string	"ptxas"
        /*0030*/ 	.string	"Cuda compilation tools, release 13.0, V13.0.88"
        /*0030*/ 	.string	"Build cuda_13.0.r13.0/compiler.36424714_0"
        /*0030*/ 	.string	"-arch sm_100 -m 64 "



//--------------------- .note.nv.cuinfo           --------------------------
	.section	.note.nv.cuinfo,"",@"SHT_NOTE"
	.sectionflags	@"SHF_NOTE_NV_CUINFO"
        /*0018*/ 	.short	0x0002
        /*001a*/ 	.short	0x0064
        /*001c*/ 	.short	0x0082
	.zero		2


//--------------------- .nv.info                  --------------------------
	.section	.nv.info,"",@"SHT_CUDA_INFO"
	.align	4


	//----- nvinfo : EIATTR_REGCOUNT
	.align		4
        /*0000*/ 	.byte	0x04, 0x2f
        /*0002*/ 	.short	(.L_1 - .L_0)
	.align		4
.L_0:
        /*0004*/ 	.word	index@(_Z6AddVecPfS_S_j)
        /*0008*/ 	.word	0x0000000c


	//----- nvinfo : EIATTR_FRAME_SIZE
	.align		4
.L_1:
        /*000c*/ 	.byte	0x04, 0x11
        /*000e*/ 	.short	(.L_3 - .L_2)
	.align		4
.L_2:
        /*0010*/ 	.word	index@(_Z6AddVecPfS_S_j)
        /*0014*/ 	.word	0x00000000


	//----- nvinfo : EIATTR_MIN_STACK_SIZE
	.align		4
.L_3:
        /*0018*/ 	.byte	0x04, 0x12
        /*001a*/ 	.short	(.L_5 - .L_4)
	.align		4
.L_4:
        /*001c*/ 	.word	index@(_Z6AddVecPfS_S_j)
        /*0020*/ 	.word	0x00000000
.L_5:


//--------------------- .nv.compat                --------------------------
	.section	.nv.compat,"",@"SHT_CUDA_COMPAT_INFO"
	.align	4
        /*0000*/ 	.byte	0x02, 0x09, 0x00, 0x00, 0x02, 0x02, 0x01, 0x00, 0x02, 0x05, 0x05, 0x00, 0x03, 0x07, 0x01, 0x01
        /*0010*/ 	.byte	0x02, 0x03, 0x00, 0x00, 0x02, 0x06, 0x01, 0x00, 0x04, 0x0b, 0x08, 0x00, 0x09, 0x00, 0x00, 0x00
        /*0020*/ 	.byte	0x00, 0x00, 0x00, 0x00


//--------------------- .nv.info._Z6AddVecPfS_S_j --------------------------
	.section	.nv.info._Z6AddVecPfS_S_j,"",@"SHT_CUDA_INFO"
	.sectionflags	@""
	.align	4


	//----- nvinfo : EIATTR_CUDA_API_VERSION
	.align		4
        /*0000*/ 	.byte	0x04, 0x37
        /*0002*/ 	.short	(.L_7 - .L_6)
.L_6:
        /*0004*/ 	.word	0x00000082


	//----- nvinfo : EIATTR_KPARAM_INFO
	.align		4
.L_7:
        /*0008*/ 	.byte	0x04, 0x17
        /*000a*/ 	.short	(.L_9 - .L_8)
.L_8:
        /*000c*/ 	.word	0x00000000
        /*0010*/ 	.short	0x0003
        /*0012*/ 	.short	0x0018
        /*0014*/ 	.byte	0x00, 0xf0, 0x11, 0x00


	//----- nvinfo : EIATTR_KPARAM_INFO
	.align		4
.L_9:
        /*0018*/ 	.byte	0x04, 0x17
        /*001a*/ 	.short	(.L_11 - .L_10)
.L_10:
        /*001c*/ 	.word	0x00000000
        /*0020*/ 	.short	0x0002
        /*0022*/ 	.short	0x0010
        /*0024*/ 	.byte	0x00, 0xf5, 0x21, 0x00


	//----- nvinfo : EIATTR_KPARAM_INFO
	.align		4
.L_11:
        /*0028*/ 	.byte	0x04, 0x17
        /*002a*/ 	.short	(.L_13 - .L_12)
.L_12:
        /*002c*/ 	.word	0x00000000
        /*0030*/ 	.short	0x0001
        /*0032*/ 	.short	0x0008
        /*0034*/ 	.byte	0x00, 0xf5, 0x21, 0x00


	//----- nvinfo : EIATTR_KPARAM_INFO
	.align		4
.L_13:
        /*0038*/ 	.byte	0x04, 0x17
        /*003a*/ 	.short	(.L_15 - .L_14)
.L_14:
        /*003c*/ 	.word	0x00000000
        /*0040*/ 	.short	0x0000
        /*0042*/ 	.short	0x0000
        /*0044*/ 	.byte	0x00, 0xf5, 0x21, 0x00


	//----- nvinfo : EIATTR_SPARSE_MMA_MASK
	.align		4
.L_15:
        /*0048*/ 	.byte	0x03, 0x50
        /*004a*/ 	.short	0x0000


	//----- nvinfo : EIATTR_MAXREG_COUNT
	.align		4
        /*004c*/ 	.byte	0x03, 0x1b
        /*004e*/ 	.short	0x00ff


	//----- nvinfo : EIATTR_MERCURY_ISA_VERSION
	.align		4
        /*0050*/ 	.byte	0x03, 0x5f
        /*0052*/ 	.short	0x0101


	//----- nvinfo : EIATTR_VRC_CTA_INIT_COUNT
	.align		4
        /*0054*/ 	.byte	0x02, 0x4a
	.zero		1
	.zero		1


	//----- nvinfo : EIATTR_EXIT_INSTR_OFFSETS
	.align		4
        /*0058*/ 	.byte	0x04, 0x1c
        /*005a*/ 	.short	(.L_17 - .L_16)


	//   ....[0]....
.L_16:
        /*005c*/ 	.word	0x00000070


	//   ....[1]....
        /*0060*/ 	.word	0x00000130


	//----- nvinfo : EIATTR_CBANK_PARAM_SIZE
	.align		4
.L_17:
        /*0064*/ 	.byte	0x03, 0x19
        /*0066*/ 	.short	0x001c


	//----- nvinfo : EIATTR_PARAM_CBANK
	.align		4
        /*0068*/ 	.byte	0x04, 0x0a
        /*006a*/ 	.short	(.L_19 - .L_18)
	.align		4
.L_18:
        /*006c*/ 	.word	index@(.nv.constant0._Z6AddVecPfS_S_j)
        /*0070*/ 	.short	0x0380
        /*0072*/ 	.short	0x001c


	//----- nvinfo : EIATTR_SW_WAR
	.align		4
.L_19:
        /*0074*/ 	.byte	0x04, 0x36
        /*0076*/ 	.short	(.L_21 - .L_20)
.L_20:
        /*0078*/ 	.word	0x00000008
.L_21:


//--------------------- .nv.callgraph             --------------------------
	.section	.nv.callgraph,"",@"SHT_CUDA_CALLGRAPH"
	.align	4
	.sectionentsize	8
	.align		4
        /*0000*/ 	.word	0x00000000
	.align		4
        /*0004*/ 	.word	0xffffffff
	.align		4
        /*0008*/ 	.word	0x00000000
	.align		4
        /*000c*/ 	.word	0xfffffffe
	.align		4
        /*0010*/ 	.word	0x00000000
	.align		4
        /*0014*/ 	.word	0xfffffffd
	.align		4
        /*0018*/ 	.word	0x00000000
	.align		4
        /*001c*/ 	.word	0xfffffffc


//--------------------- .text._Z6AddVecPfS_S_j    --------------------------
	.section	.text._Z6AddVecPfS_S_j,"ax",@progbits
	.align	128
        .global         _Z6AddVecPfS_S_j
        .type           _Z6AddVecPfS_S_j,@function
        .size           _Z6AddVecPfS_S_j,(.L_x_1 - _Z6AddVecPfS_S_j)
        .other          _Z6AddVecPfS_S_j,@"STO_CUDA_ENTRY STV_DEFAULT"
_Z6AddVecPfS_S_j:
.text._Z6AddVecPfS_S_j:
[----:B------:R-:W-:Y:S01]  /*0000*/  LDC R1, c[0x0][0x37c] ;  /* 0x0000df00ff017b82 */ /* 0x000fe20000000800 */
[----:B------:R-:W0:Y:S07]  /*0010*/  S2R R9, SR_TID.X ;  /* 0x0000000000097919 */ /* 0x000e2e0000002100 */
[----:B------:R-:W0:Y:S01]  /*0020*/  S2UR UR4, SR_CTAID.X ;  /* 0x00000000000479c3 */ /* 0x000e220000002500 */
[----:B------:R-:W1:Y:S07]  /*0030*/  LDCU UR5, c[0x0][0x398] ;  /* 0x00007300ff0577ac */ /* 0x000e6e0008000800 */
[----:B------:R-:W0:Y:S02]  /*0040*/  LDC R0, c[0x0][0x360] ;  /* 0x0000d800ff007b82 */ /* 0x000e240000000800 */
[----:B0-----:R-:W-:-:S05]  /*0050*/  IMAD R9, R0, UR4, R9 ;  /* 0x0000000400097c24 */ /* 0x001fca000f8e0209 */
[----:B-1----:R-:W-:-:S13]  /*0060*/  ISETP.GE.U32.AND P0, PT, R9, UR5, PT ;  /* 0x0000000509007c0c */ /* 0x002fda000bf06070 */
[----:B------:R-:W-:Y:S05]  /*0070*/  @P0 EXIT ;  /* 0x000000000000094d */ /* 0x000fea0003800000 */
[----:B------:R-:W0:Y:S01]  /*0080*/  LDC.64 R2, c[0x0][0x380] ;  /* 0x0000e000ff027b82 */ /* 0x000e220000000a00 */
[----:B------:R-:W1:Y:S07]  /*0090*/  LDCU.64 UR4, c[0x0][0x358] ;  /* 0x00006b00ff0477ac */ /* 0x000e6e0008000a00 */
[----:B------:R-:W2:Y:S08]  /*00a0*/  LDC.64 R4, c[0x0][0x388] ;  /* 0x0000e200ff047b82 */ /* 0x000eb00000000a00 */
[----:B------:R-:W3:Y:S01]  /*00b0*/  LDC.64 R6, c[0x0][0x390] ;  /* 0x0000e400ff067b82 */ /* 0x000ee20000000a00 */
[----:B0-----:R-:W-:-:S06]  /*00c0*/  IMAD.WIDE R2, R9, 0x4, R2 ;  /* 0x0000000409027825 */ /* 0x001fcc00078e0202 */
[----:B-1----:R-:W4:Y:S01]  /*00d0*/  LDG.E R2, desc[UR4][R2.64] ;  /* 0x0000000402027981 */ /* 0x002f22000c1e1900 */
[----:B--2---:R-:W-:-:S06]  /*00e0*/  IMAD.WIDE R4, R9, 0x4, R4 ;  /* 0x0000000409047825 */ /* 0x004fcc00078e0204 */
[----:B------:R-:W4:Y:S01]  /*00f0*/  LDG.E R5, desc[UR4][R4.64] ;  /* 0x0000000404057981 */ /* 0x000f22000c1e1900 */
[----:B---3--:R-:W-:-:S04]  /*0100*/  IMAD.WIDE R6, R9, 0x4, R6 ;  /* 0x0000000409067825 */ /* 0x008fc800078e0206 */
[----:B----4-:R-:W-:-:S05]  /*0110*/  FADD R9, R2, R5 ;  /* 0x0000000502097221 */ /* 0x010fca0000000000 */
[----:B------:R-:W-:Y:S01]  /*0120*/  STG.E desc[UR4][R6.64], R9 ;  /* 0x0000000906007986 */ /* 0x000fe2000c101904 */
[----:B------:R-:W-:Y:S05]  /*0130*/  EXIT ;  /* 0x000000000000794d */ /* 0x000fea0003800000 */
.L_x_0:
[----:B------:R-:W-:-:S00]  /*0140*/  BRA `(.L_x_0) ;  /* 0xfffffffc00fc7947 */ /* 0x000fc0000383ffff */
[----:B------:R-:W-:-:S00]  /*0150*/  NOP ;  /* 0x0000000000007918 */ /* 0x000fc00000000000 */
        /* <DEDUP_REMOVED lines=10> */
.L_x_1:


//--------------------- .nv.shared.reserved.0     --------------------------
	.section	.nv.shared.reserved.0,"aw",@nobits
	.weak		__nv_reservedSMEM_offset_0_alias
	.size		__nv_reservedSMEM_offset_0_alias, 0, 64
	.other		__nv_reservedSMEM_offset_0_alias,@"STO_CUDA_RESERVED_SHARED STV_DEFAULT"
__nv_reservedSMEM_offset_0_alias:
	.zero		0
	.zero		64


//--------------------- .nv.constant0._Z6AddVecPfS_S_j --------------------------
	.section	.nv.constant0._Z6AddVecPfS_S_j,"a",@progbits
	.sectionflags	@""
	.align	4
.nv.constant0._Z6AddVecPfS_S_j:
	.zero		924


//--------------------- SYMBOLS --------------------------

	.type		.nv.reservedSmem.offset0,@object
	.size		.nv.reservedSmem.offset0,0x4
